//
// Generated by NVIDIA NVVM Compiler
//
// Compiler Build ID: CL-36424714
// Cuda compilation tools, release 13.0, V13.0.88
// Based on NVVM 20.0.0
//

.version 9.0
.target sm_100
.address_size 64

	// .globl	_Z11hellow_cudav
.extern .func  (.param .b32 func_retval0) vprintf
(
	.param .b64 vprintf_param_0,
	.param .b64 vprintf_param_1
)
;
.global .align 1 .b8 $str[19] = {104, 101, 108, 108, 111, 32, 67, 85, 68, 65, 32, 119, 111, 114, 108, 100, 32, 10};

.visible .entry _Z11hellow_cudav()
{
	.reg .b32 	%r<3>;
	.reg .b64 	%rd<3>;

	mov.u64 	%rd1, $str;
	cvta.global.u64 	%rd2, %rd1;
	{ // callseq 0, 0
	.param .b64 param0;
	st.param.b64 	[param0], %rd2;
	.param .b64 param1;
	st.param.b64 	[param1], 0;
	.param .b32 retval0;
	call.uni (retval0), 
	vprintf, 
	(
	param0, 
	param1
	);
	ld.param.b32 	%r1, [retval0];
	} // callseq 0
	ret;

}


// ===== COMPILED SASS (sm_100) =====

	.target	sm_100

	.elftype	@"ET_EXEC"


//--------------------- .note.nv.tkinfo           --------------------------
	.section	.note.nv.tkinfo,"",@"SHT_NOTE"
	.sectionflags	@"SHF_NOTE_NV_TKINFO"
	.tkinfo
        /*0018*/ 	.word	0x00000002
        /*0030*/ 	.string	""
        /*0030*/ 	.string	"ptxas"
        /*0030*/ 	.string	"Cuda compilation tools, release 13.0, V13.0.88"
        /*0030*/ 	.string	"Build cuda_13.0.r13.0/compiler.36424714_0"
        /*0030*/ 	.string	"-arch sm_100 -m 64 "



//--------------------- .note.nv.cuinfo           --------------------------
	.section	.note.nv.cuinfo,"",@"SHT_NOTE"
	.sectionflags	@"SHF_NOTE_NV_CUINFO"
        /*0018*/ 	.short	0x0002
        /*001a*/ 	.short	0x0064
        /*001c*/ 	.short	0x0082
	.zero		2


//--------------------- .nv.info                  --------------------------
	.section	.nv.info,"",@"SHT_CUDA_INFO"
	.align	4


	//----- nvinfo : EIATTR_REGCOUNT
	.align		4
        /*0000*/ 	.byte	0x04, 0x2f
        /*0002*/ 	.short	(.L_2 - .L_1)
	.align		4
.L_1:
        /*0004*/ 	.word	index@(_Z11hellow_cudav)
        /*0008*/ 	.word	0x00000018


	//----- nvinfo : EIATTR_FRAME_SIZE
	.align		4
.L_2:
        /*000c*/ 	.byte	0x04, 0x11
        /*000e*/ 	.short	(.L_4 - .L_3)
	.align		4
.L_3:
        /*0010*/ 	.word	index@(_Z11hellow_cudav)
        /*0014*/ 	.word	0x00000000


	//----- nvinfo : EIATTR_MIN_STACK_SIZE
	.align		4
.L_4:
        /*0018*/ 	.byte	0x04, 0x12
        /*001a*/ 	.short	(.L_6 - .L_5)
	.align		4
.L_5:
        /*001c*/ 	.word	index@(_Z11hellow_cudav)
        /*0020*/ 	.word	0x00000000
.L_6:


//--------------------- .nv.compat                --------------------------
	.section	.nv.compat,"",@"SHT_CUDA_COMPAT_INFO"
	.align	4
        /*0000*/ 	.byte	0x02, 0x09, 0x00, 0x00, 0x02, 0x02, 0x01, 0x00, 0x02, 0x05, 0x05, 0x00, 0x03, 0x07, 0x01, 0x01
        /*0010*/ 	.byte	0x02, 0x03, 0x00, 0x00, 0x02, 0x06, 0x01, 0x00, 0x04, 0x0b, 0x08, 0x00, 0x09, 0x00, 0x00, 0x00
        /*0020*/ 	.byte	0x00, 0x00, 0x00, 0x00


//--------------------- .nv.info._Z11hellow_cudav --------------------------
	.section	.nv.info._Z11hellow_cudav,"",@"SHT_CUDA_INFO"
	.sectionflags	@""
	.align	4


	//----- nvinfo : EIATTR_CUDA_API_VERSION
	.align		4
        /*0000*/ 	.byte	0x04, 0x37
        /*0002*/ 	.short	(.L_8 - .L_7)
.L_7:
        /*0004*/ 	.word	0x00000082


	//----- nvinfo : EIATTR_SPARSE_MMA_MASK
	.align		4
.L_8:
        /*0008*/ 	.byte	0x03, 0x50
        /*000a*/ 	.short	0x0000


	//----- nvinfo : EIATTR_MAXREG_COUNT
	.align		4
        /*000c*/ 	.byte	0x03, 0x1b
        /*000e*/ 	.short	0x00ff


	//----- nvinfo : EIATTR_EXTERNS
	.align		4
        /*0010*/ 	.byte	0x04, 0x0f
        /*0012*/ 	.short	(.L_10 - .L_9)


	//   ....[0]....
	.align		4
.L_9:
        /*0014*/ 	.word	index@(vprintf)


	//----- nvinfo : EIATTR_MERCURY_ISA_VERSION
	.align		4
.L_10:
        /*0018*/ 	.byte	0x03, 0x5f
        /*001a*/ 	.short	0x0101


	//----- nvinfo : EIATTR_VRC_CTA_INIT_COUNT
	.align		4
        /*001c*/ 	.byte	0x02, 0x4a
	.zero		1
	.zero		1


	//----- nvinfo : EIATTR_SYSCALL_OFFSETS
	.align		4
        /*0020*/ 	.byte	0x04, 0x46
        /*0022*/ 	.short	(.L_12 - .L_11)


	//   ....[0]....
.L_11:
        /*0024*/ 	.word	0x00000080


	//----- nvinfo : EIATTR_EXIT_INSTR_OFFSETS
	.align		4
.L_12:
        /*0028*/ 	.byte	0x04, 0x1c
        /*002a*/ 	.short	(.L_14 - .L_13)


	//   ....[0]....
.L_13:
        /*002c*/ 	.word	0x00000090


	//----- nvinfo : EIATTR_SW_WAR
	.align		4
.L_14:
        /*0030*/ 	.byte	0x04, 0x36
        /*0032*/ 	.short	(.L_16 - .L_15)
.L_15:
        /*0034*/ 	.word	0x00000008
.L_16:


//--------------------- .nv.callgraph             --------------------------
	.section	.nv.callgraph,"",@"SHT_CUDA_CALLGRAPH"
	.align	4
	.sectionentsize	8
	.align		4
        /*0000*/ 	.word	0x00000000
	.align		4
        /*0004*/ 	.word	0xffffffff
	.align		4
        /*0008*/ 	.word	index@(_Z11hellow_cudav)
	.align		4
        /*000c*/ 	.word	index@(vprintf)
	.align		4
        /*0010*/ 	.word	0x00000000
	.align		4
        /*0014*/ 	.word	0xfffffffe
	.align		4
        /*0018*/ 	.word	0x00000000
	.align		4
        /*001c*/ 	.word	0xfffffffd
	.align		4
        /*0020*/ 	.word	0x00000000
	.align		4
        /*0024*/ 	.word	0xfffffffc


//--------------------- .nv.constant4             --------------------------
	.section	.nv.constant4,"a",@progbits
	.align	8
	.align		8
.nv.constant4:
        /*0000*/ 	.dword	vprintf
	.align		8
        /*0008*/ 	.dword	$str


//--------------------- .text._Z11hellow_cudav    --------------------------
	.section	.text._Z11hellow_cudav,"ax",@progbits
	.align	128
        .global         _Z11hellow_cudav
        .type           _Z11hellow_cudav,@function
        .size           _Z11hellow_cudav,(.L_x_2 - _Z11hellow_cudav)
        .other          _Z11hellow_cudav,@"STO_CUDA_ENTRY STV_DEFAULT"
_Z11hellow_cudav:
.text._Z11hellow_cudav:
[----:B------:R-:W0:Y:S01]  /*0000*/  LDC R1, c[0x0][0x37c] ;  /* 0x0000df00ff017b82 */ /* 0x000e220000000800 */
[----:B------:R-:W-:Y:S01]  /*0010*/  MOV R0, 0x0 ;  /* 0x0000000000007802 */ /* 0x000fe20000000f00 */
[----:B------:R-:W1:Y:S01]  /*0020*/  LDCU.64 UR4, c[0x4][0x8] ;  /* 0x01000100ff0477ac */ /* 0x000e620008000a00 */
[----:B------:R-:W-:-:S05]  /*0030*/  CS2R R6, SRZ ;  /* 0x0000000000067805 */ /* 0x000fca000001ff00 */
[----:B------:R2:W3:Y:S01]  /*0040*/  LDC.64 R2, c[0x4][R0] ;  /* 0x0100000000027b82 */ /* 0x0004e20000000a00 */
[----:B-1----:R-:W-:Y:S02]  /*0050*/  IMAD.U32 R4, RZ, RZ, UR4 ;  /* 0x00000004ff047e24 */ /* 0x002fe4000f8e00ff */
[----:B--2---:R-:W-:-:S07]  /*0060*/  IMAD.U32 R5, RZ, RZ, UR5 ;  /* 0x00000005ff057e24 */ /* 0x004fce000f8e00ff */
[----:B------:R-:W-:-:S07]  /*0070*/  LEPC R20, `(.L_x_0) ;  /* 0x000000001014794e */ /* 0x000fce0000000000 */
[----:B0--3--:R-:W-:Y:S05]  /*0080*/  CALL.ABS.NOINC R2 ;  /* 0x0000000002007343 */ /* 0x009fea0003c00000 */
.L_x_0:
[----:B------:R-:W-:Y:S05]  /*0090*/  EXIT ;  /* 0x000000000000794d */ /* 0x000fea0003800000 */
.L_x_1:
[----:B------:R-:W-:-:S00]  /*00a0*/  BRA `(.L_x_1) ;  /* 0xfffffffc00fc7947 */ /* 0x000fc0000383ffff */
[----:B------:R-:W-:-:S00]  /*00b0*/  NOP ;  /* 0x0000000000007918 */ /* 0x000fc00000000000 */
        /* <DEDUP_REMOVED lines=12> */
.L_x_2:


//--------------------- .nv.global.init           --------------------------
	.section	.nv.global.init,"aw",@progbits
.nv.global.init:
	.type		$str,@object
	.size		$str,(.L_0 - $str)
$str:
        /*0000*/ 	.byte	0x68, 0x65, 0x6c, 0x6c, 0x6f, 0x20, 0x43, 0x55, 0x44, 0x41, 0x20, 0x77, 0x6f, 0x72, 0x6c, 0x64
        /*0010*/ 	.byte	0x20, 0x0a, 0x00
.L_0:


//--------------------- .nv.shared.reserved.0     --------------------------
	.section	.nv.shared.reserved.0,"aw",@nobits
	.weak		__nv_reservedSMEM_offset_0_alias
	.size		__nv_reservedSMEM_offset_0_alias, 0, 64
	.other		__nv_reservedSMEM_offset_0_alias,@"STO_CUDA_RESERVED_SHARED STV_DEFAULT"
__nv_reservedSMEM_offset_0_alias:
	.zero		0
	.zero		64


//--------------------- .nv.constant0._Z11hellow_cudav --------------------------
	.section	.nv.constant0._Z11hellow_cudav,"a",@progbits
	.sectionflags	@""
	.align	4
.nv.constant0._Z11hellow_cudav:
	.zero		896


//--------------------- SYMBOLS --------------------------

	.type		.nv.reservedSmem.offset0,@object
	.size		.nv.reservedSmem.offset0,0x4
	.type		vprintf,@function
